	.headerflags	@"EF_CUDA_TEXMODE_UNIFIED EF_CUDA_64BIT_ADDRESS EF_CUDA_ACCELERATORS EF_CUDA_SM90 EF_CUDA_VIRTUAL_SM(EF_CUDA_SM90)"
	.elftype	@"ET_EXEC"


//--------------------- .nv.info                  --------------------------
	.section	.nv.info,"",@"SHT_CUDA_INFO"
	.align	4


	//----- nvinfo : EIATTR_REGCOUNT
	.align		4
        /*0000*/ 	.byte	0x04, 0x2f
        /*0002*/ 	.short	(.L_3 - .L_2)
	.align		4
.L_2:
        /*0004*/ 	.word	index@(triton_poi_fused__native_batch_norm_legit_no_training_add_leaky_relu_17)
        /*0008*/ 	.word	0x00000030


	//----- nvinfo : EIATTR_MIN_STACK_SIZE
	.align		4
.L_3:
        /*000c*/ 	.byte	0x04, 0x12
        /*000e*/ 	.short	(.L_5 - .L_4)
	.align		4
.L_4:
        /*0010*/ 	.word	index@(triton_poi_fused__native_batch_norm_legit_no_training_add_leaky_relu_17)
        /*0014*/ 	.word	0x00000000


	//----- nvinfo : EIATTR_FRAME_SIZE
	.align		4
.L_5:
        /*0018*/ 	.byte	0x04, 0x11
        /*001a*/ 	.short	(.L_7 - .L_6)
	.align		4
.L_6:
        /*001c*/ 	.word	index@(triton_poi_fused__native_batch_norm_legit_no_training_add_leaky_relu_17)
        /*0020*/ 	.word	0x00000000


	//----- nvinfo : EIATTR_MIN_STACK_SIZE
	.align		4
.L_7:
        /*0024*/ 	.byte	0x04, 0x12
        /*0026*/ 	.short	(.L_9 - .L_8)
	.align		4
.L_8:
        /*0028*/ 	.word	index@(triton_poi_fused__native_batch_norm_legit_no_training_add_leaky_relu_17)
        /*002c*/ 	.word	0x00000000
.L_9:


//--------------------- .nv.info.triton_poi_fused__native_batch_norm_legit_no_training_add_leaky_relu_17 --------------------------
	.section	.nv.info.triton_poi_fused__native_batch_norm_legit_no_training_add_leaky_relu_17,"",@"SHT_CUDA_INFO"
	.sectionflags	@""
	.align	4


	//----- nvinfo : EIATTR_CUDA_API_VERSION
	.align		4
        /*0000*/ 	.byte	0x04, 0x37
        /*0002*/ 	.short	(.L_11 - .L_10)
.L_10:
        /*0004*/ 	.word	0x0000007c


	//----- nvinfo : EIATTR_KPARAM_INFO
	.align		4
.L_11:
        /*0008*/ 	.byte	0x04, 0x17
        /*000a*/ 	.short	(.L_13 - .L_12)
.L_12:
        /*000c*/ 	.word	0x00000000
        /*0010*/ 	.short	0x0008
        /*0012*/ 	.short	0x003c
        /*0014*/ 	.byte	0x00, 0xf0, 0x11, 0x00


	//----- nvinfo : EIATTR_KPARAM_INFO
	.align		4
.L_13:
        /*0018*/ 	.byte	0x04, 0x17
        /*001a*/ 	.short	(.L_15 - .L_14)
.L_14:
        /*001c*/ 	.word	0x00000000
        /*0020*/ 	.short	0x0007
        /*0022*/ 	.short	0x0038
        /*0024*/ 	.byte	0x00, 0xf0, 0x11, 0x00


	//----- nvinfo : EIATTR_KPARAM_INFO
	.align		4
.L_15:
        /*0028*/ 	.byte	0x04, 0x17
        /*002a*/ 	.short	(.L_17 - .L_16)
.L_16:
        /*002c*/ 	.word	0x00000000
        /*0030*/ 	.short	0x0006
        /*0032*/ 	.short	0x0030
        /*0034*/ 	.byte	0x00, 0xf4, 0x21, 0x00


	//----- nvinfo : EIATTR_KPARAM_INFO
	.align		4
.L_17:
        /*0038*/ 	.byte	0x04, 0x17
        /*003a*/ 	.short	(.L_19 - .L_18)
.L_18:
        /*003c*/ 	.word	0x00000000
        /*0040*/ 	.short	0x0005
        /*0042*/ 	.short	0x0028
        /*0044*/ 	.byte	0x00, 0xf4, 0x21, 0x00


	//----- nvinfo : EIATTR_KPARAM_INFO
	.align		4
.L_19:
        /*0048*/ 	.byte	0x04, 0x17
        /*004a*/ 	.short	(.L_21 - .L_20)
.L_20:
        /*004c*/ 	.word	0x00000000
        /*0050*/ 	.short	0x0004
        /*0052*/ 	.short	0x0020
        /*0054*/ 	.byte	0x00, 0xf4, 0x21, 0x00


	//----- nvinfo : EIATTR_KPARAM_INFO
	.align		4
.L_21:
        /*0058*/ 	.byte	0x04, 0x17
        /*005a*/ 	.short	(.L_23 - .L_22)
.L_22:
        /*005c*/ 	.word	0x00000000
        /*0060*/ 	.short	0x0003
        /*0062*/ 	.short	0x0018
        /*0064*/ 	.byte	0x00, 0xf4, 0x21, 0x00


	//----- nvinfo : EIATTR_KPARAM_INFO
	.align		4
.L_23:
        /*0068*/ 	.byte	0x04, 0x17
        /*006a*/ 	.short	(.L_25 - .L_24)
.L_24:
        /*006c*/ 	.word	0x00000000
        /*0070*/ 	.short	0x0002
        /*0072*/ 	.short	0x0010
        /*0074*/ 	.byte	0x00, 0xf4, 0x21, 0x00


	//----- nvinfo : EIATTR_KPARAM_INFO
	.align		4
.L_25:
        /*0078*/ 	.byte	0x04, 0x17
        /*007a*/ 	.short	(.L_27 - .L_26)
.L_26:
        /*007c*/ 	.word	0x00000000
        /*0080*/ 	.short	0x0001
        /*0082*/ 	.short	0x0008
        /*0084*/ 	.byte	0x00, 0xf4, 0x21, 0x00


	//----- nvinfo : EIATTR_KPARAM_INFO
	.align		4
.L_27:
        /*0088*/ 	.byte	0x04, 0x17
        /*008a*/ 	.short	(.L_29 - .L_28)
.L_28:
        /*008c*/ 	.word	0x00000000
        /*0090*/ 	.short	0x0000
        /*0092*/ 	.short	0x0000
        /*0094*/ 	.byte	0x00, 0xf4, 0x21, 0x00


	//----- nvinfo : EIATTR_SPARSE_MMA_MASK
	.align		4
.L_29:
        /*0098*/ 	.byte	0x03, 0x50
        /*009a*/ 	.short	0x0000


	//----- nvinfo : EIATTR_MAXREG_COUNT
	.align		4
        /*009c*/ 	.byte	0x03, 0x1b
        /*009e*/ 	.short	0x00ff


	//----- nvinfo : EIATTR_EXIT_INSTR_OFFSETS
	.align		4
        /*00a0*/ 	.byte	0x04, 0x1c
        /*00a2*/ 	.short	(.L_31 - .L_30)


	//   ....[0]....
.L_30:
        /*00a4*/ 	.word	0x00001690


	//   ....[1]....
        /*00a8*/ 	.word	0x000016e0


	//----- nvinfo : EIATTR_REQNTID
	.align		4
.L_31:
        /*00ac*/ 	.byte	0x04, 0x10
        /*00ae*/ 	.short	(.L_33 - .L_32)
.L_32:
        /*00b0*/ 	.word	0x00000100
        /*00b4*/ 	.word	0x00000001
        /*00b8*/ 	.word	0x00000001


	//----- nvinfo : EIATTR_CBANK_PARAM_SIZE
	.align		4
.L_33:
        /*00bc*/ 	.byte	0x03, 0x19
        /*00be*/ 	.short	0x0040


	//----- nvinfo : EIATTR_PARAM_CBANK
	.align		4
        /*00c0*/ 	.byte	0x04, 0x0a
        /*00c2*/ 	.short	(.L_35 - .L_34)
	.align		4
.L_34:
        /*00c4*/ 	.word	index@(.nv.constant0.triton_poi_fused__native_batch_norm_legit_no_training_add_leaky_relu_17)
        /*00c8*/ 	.short	0x0210
        /*00ca*/ 	.short	0x0040


	//----- nvinfo : EIATTR_SW_WAR
	.align		4
.L_35:
        /*00cc*/ 	.byte	0x04, 0x36
        /*00ce*/ 	.short	(.L_37 - .L_36)
.L_36:
        /*00d0*/ 	.word	0x00000008
.L_37:


//--------------------- .nv.callgraph             --------------------------
	.section	.nv.callgraph,"",@"SHT_CUDA_CALLGRAPH"
	.align	4
	.sectionentsize	8
	.align		4
        /*0000*/ 	.word	0x00000000
	.align		4
        /*0004*/ 	.word	0xffffffff
	.align		4
        /*0008*/ 	.word	0x00000000
	.align		4
        /*000c*/ 	.word	0xfffffffe
	.align		4
        /*0010*/ 	.word	0x00000000
	.align		4
        /*0014*/ 	.word	0xfffffffd
	.align		4
        /*0018*/ 	.word	0x00000000
	.align		4
        /*001c*/ 	.word	0xfffffffc


//--------------------- .nv.constant4             --------------------------
	.section	.nv.constant4,"a",@progbits
	.align	8
	.align		8
.nv.constant4:
        /*0000*/ 	.dword	_$_str
	.align		8
        /*0008*/ 	.dword	_$_str_$_2


//--------------------- .text.triton_poi_fused__native_batch_norm_legit_no_training_add_leaky_relu_17 --------------------------
	.section	.text.triton_poi_fused__native_batch_norm_legit_no_training_add_leaky_relu_17,"ax",@progbits
	.sectionflags	@"SHF_BARRIERS=1"
	.align	128
        .global         triton_poi_fused__native_batch_norm_legit_no_training_add_leaky_relu_17
        .type           triton_poi_fused__native_batch_norm_legit_no_training_add_leaky_relu_17,@function
        .size           triton_poi_fused__native_batch_norm_legit_no_training_add_leaky_relu_17,(.L_x_1 - triton_poi_fused__native_batch_norm_legit_no_training_add_leaky_relu_17)
        .other          triton_poi_fused__native_batch_norm_legit_no_training_add_leaky_relu_17,@"STO_CUDA_ENTRY STV_DEFAULT"
triton_poi_fused__native_batch_norm_legit_no_training_add_leaky_relu_17:
.text.triton_poi_fused__native_batch_norm_legit_no_training_add_leaky_relu_17:
[----:B------:R-:W0:Y:S01]  /*0000*/  LDC R1, c[0x0][0x28] ;  /* 0x00000a00ff017b82 */ /* 0x000e220000000800 */
[----:B------:R-:W1:Y:S07]  /*0010*/  S2R R2, SR_TID.X ;  /* 0x0000000000027919 */ /* 0x000e6e0000002100 */
[----:B------:R-:W2:Y:S01]  /*0020*/  LDC.64 R24, c[0x0][0x210] ;  /* 0x00008400ff187b82 */ /* 0x000ea20000000a00 */
[----:B------:R-:W-:Y:S02]  /*0030*/  CS2R R8, SRZ ;  /* 0x0000000000087805 */ /* 0x000fe4000001ff00 */
[----:B------:R-:W-:Y:S01]  /*0040*/  CS2R R10, SRZ ;  /* 0x00000000000a7805 */ /* 0x000fe2000001ff00 */
[----:B------:R-:W3:Y:S01]  /*0050*/  S2R R7, SR_CTAID.Y ;  /* 0x0000000000077919 */ /* 0x000ee20000002600 */
[----:B------:R-:W-:Y:S01]  /*0060*/  ULDC.64 UR6, c[0x0][0x208] ;  /* 0x0000820000067ab9 */ /* 0x000fe20000000a00 */
[----:B------:R-:W-:Y:S01]  /*0070*/  CS2R R12, SRZ ;  /* 0x00000000000c7805 */ /* 0x000fe2000001ff00 */
[----:B------:R-:W4:Y:S01]  /*0080*/  S2R R3, SR_CTAID.X ;  /* 0x0000000000037919 */ /* 0x000f220000002500 */
[----:B------:R-:W-:-:S02]  /*0090*/  CS2R R14, SRZ ;  /* 0x00000000000e7805 */ /* 0x000fc4000001ff00 */
[----:B------:R-:W-:Y:S02]  /*00a0*/  CS2R R16, SRZ ;  /* 0x0000000000107805 */ /* 0x000fe4000001ff00 */
[----:B------:R-:W-:Y:S01]  /*00b0*/  CS2R R22, SRZ ;  /* 0x0000000000167805 */ /* 0x000fe2000001ff00 */
[----:B------:R-:W5:Y:S01]  /*00c0*/  S2UR UR5, SR_CgaCtaId ;  /* 0x00000000000579c3 */ /* 0x000f620000008800 */
[----:B------:R-:W-:-:S07]  /*00d0*/  UMOV UR4, 0x400 ;  /* 0x0000040000047882 */ /* 0x000fce0000000000 */
[----:B------:R-:W5:Y:S01]  /*00e0*/  LDC.64 R38, c[0x0][0x220] ;  /* 0x00008800ff267b82 */ /* 0x000f620000000a00 */
[----:B-1----:R-:W-:Y:S02]  /*00f0*/  SHF.L.U32 R0, R2, 0x2, RZ ;  /* 0x0000000202007819 */ /* 0x002fe400000006ff */
[----:B------:R-:W-:Y:S02]  /*0100*/  SHF.R.U32.HI R4, RZ, 0x6, R2 ;  /* 0x00000006ff047819 */ /* 0x000fe40000011602 */
[----:B------:R-:W-:Y:S01]  /*0110*/  LOP3.LUT R6, R0, 0xfc, RZ, 0xc0, !PT ;  /* 0x000000fc00067812 */ /* 0x000fe200078ec0ff */
[----:B---3--:R-:W-:Y:S01]  /*0120*/  IMAD.SHL.U32 R7, R7, 0x10, RZ ;  /* 0x0000001007077824 */ /* 0x008fe200078e00ff */
[----:B------:R-:W-:Y:S02]  /*0130*/  SGXT.U32 R4, R4, 0x2 ;  /* 0x000000020404781a */ /* 0x000fe40000000000 */
[----:B----4-:R-:W-:Y:S02]  /*0140*/  PRMT R6, R6, 0x6540, R3 ;  /* 0x0000654006067816 */ /* 0x010fe40000000003 */
[----:B------:R-:W-:-:S02]  /*0150*/  LOP3.LUT R33, R7, R4, RZ, 0xfc, !PT ;  /* 0x0000000407217212 */ /* 0x000fc400078efcff */
[----:B------:R-:W-:Y:S02]  /*0160*/  ISETP.GE.AND P0, PT, R6, 0x100, PT ;  /* 0x000001000600780c */ /* 0x000fe40003f06270 */
[----:B------:R-:W-:Y:S02]  /*0170*/  LOP3.LUT R28, R7, 0x4, R4, 0xfe, !PT ;  /* 0x00000004071c7812 */ /* 0x000fe400078efe04 */
[C---:B------:R-:W-:Y:S02]  /*0180*/  ISETP.LT.AND P3, PT, R33.reuse, 0x100, !P0 ;  /* 0x000001002100780c */ /* 0x040fe40004761270 */
[----:B------:R-:W-:Y:S02]  /*0190*/  LEA R33, R33, R6, 0x8 ;  /* 0x0000000621217211 */ /* 0x000fe400078e40ff */
[----:B------:R-:W-:-:S03]  /*01a0*/  ISETP.LT.AND P2, PT, R28, 0x100, !P0 ;  /* 0x000001001c00780c */ /* 0x000fc60004741270 */
[----:B--2---:R-:W-:-:S06]  /*01b0*/  IMAD.WIDE R18, R33, 0x4, R24 ;  /* 0x0000000421127825 */ /* 0x004fcc00078e0218 */
[----:B------:R1:W2:Y:S01]  /*01c0*/  @P3 LDG.E.128 R8, desc[UR6][R18.64] ;  /* 0x0000000612083981 */ /* 0x0002a2000c1e1d00 */
[----:B------:R-:W-:Y:S01]  /*01d0*/  IMAD R28, R28, 0x100, R6 ;  /* 0x000001001c1c7824 */ /* 0x000fe200078e0206 */
[----:B------:R-:W-:-:S03]  /*01e0*/  LOP3.LUT R5, R7, 0x8, R4, 0xfe, !PT ;  /* 0x0000000807057812 */ /* 0x000fc600078efe04 */
[----:B------:R-:W-:Y:S01]  /*01f0*/  IMAD.WIDE R20, R28, 0x4, R24 ;  /* 0x000000041c147825 */ /* 0x000fe200078e0218 */
[----:B------:R-:W-:-:S04]  /*0200*/  ISETP.LT.AND P1, PT, R5, 0x100, !P0 ;  /* 0x000001000500780c */ /* 0x000fc80004721270 */
[----:B------:R3:W4:Y:S01]  /*0210*/  @P2 LDG.E.128 R12, desc[UR6][R20.64] ;  /* 0x00000006140c2981 */ /* 0x000722000c1e1d00 */
[----:B------:R-:W-:Y:S02]  /*0220*/  LEA R5, R5, R6, 0x8 ;  /* 0x0000000605057211 */ /* 0x000fe400078e40ff */
[----:B-1----:R-:W-:Y:S02]  /*0230*/  CS2R R18, SRZ ;  /* 0x0000000000127805 */ /* 0x002fe4000001ff00 */
[----:B------:R-:W-:Y:S01]  /*0240*/  LOP3.LUT R4, R7, 0xc, R4, 0xfe, !PT ;  /* 0x0000000c07047812 */ /* 0x000fe200078efe04 */
[----:B------:R-:W-:-:S03]  /*0250*/  IMAD.WIDE R26, R5, 0x4, R24 ;  /* 0x00000004051a7825 */ /* 0x000fc600078e0218 */
[C---:B------:R-:W-:Y:S02]  /*0260*/  ISETP.LT.AND P0, PT, R4.reuse, 0x100, !P0 ;  /* 0x000001000400780c */ /* 0x040fe40004701270 */
[----:B------:R1:W4:Y:S01]  /*0270*/  @P1 LDG.E.128 R16, desc[UR6][R26.64] ;  /* 0x000000061a101981 */ /* 0x000322000c1e1d00 */
[----:B------:R-:W-:Y:S01]  /*0280*/  IMAD R6, R4, 0x100, R6 ;  /* 0x0000010004067824 */ /* 0x000fe200078e0206 */
[----:B---3--:R-:W-:-:S03]  /*0290*/  CS2R R20, SRZ ;  /* 0x0000000000147805 */ /* 0x008fc6000001ff00 */
[----:B------:R-:W-:-:S06]  /*02a0*/  IMAD.WIDE R24, R6, 0x4, R24 ;  /* 0x0000000406187825 */ /* 0x000fcc00078e0218 */
[----:B------:R3:W4:Y:S01]  /*02b0*/  @P0 LDG.E.128 R20, desc[UR6][R24.64] ;  /* 0x0000000618140981 */ /* 0x000722000c1e1d00 */
[----:B------:R-:W-:Y:S01]  /*02c0*/  SHF.R.U32.HI R4, RZ, 0x8, R0 ;  /* 0x00000008ff047819 */ /* 0x000fe20000011600 */
[----:B-----5:R-:W-:Y:S01]  /*02d0*/  UPRMT UR4, UR5, 0x654, UR4 ;  /* 0x0000065405047896 */ /* 0x020fe20008000004 */
[----:B------:R-:W-:Y:S02]  /*02e0*/  LOP3.LUT R40, R2, 0xff, RZ, 0xc0, !PT ;  /* 0x000000ff02287812 */ /* 0x000fe400078ec0ff */
[----:B-1----:R-:W-:Y:S02]  /*02f0*/  SGXT.U32 R27, R4, 0x2 ;  /* 0x00000002041b781a */ /* 0x002fe40000000000 */
[----:B------:R-:W-:Y:S02]  /*0300*/  LOP3.LUT R4, R0, 0x3fc, RZ, 0xc0, !PT ;  /* 0x000003fc00047812 */ /* 0x000fe400078ec0ff */
[----:B------:R-:W-:Y:S02]  /*0310*/  LOP3.LUT R26, R27, 0x3fc, R0, 0xf8, !PT ;  /* 0x000003fc1b1a7812 */ /* 0x000fe400078ef800 */
[----:B------:R-:W-:-:S02]  /*0320*/  LEA R27, R27, UR4, 0x2 ;  /* 0x000000041b1b7c11 */ /* 0x000fc4000f8e10ff */
[----:B------:R-:W-:Y:S02]  /*0330*/  LEA R45, R26, UR4, 0x2 ;  /* 0x000000041a2d7c11 */ /* 0x000fe4000f8e10ff */
[----:B------:R-:W-:Y:S02]  /*0340*/  LEA R42, R4, R27, 0x2 ;  /* 0x0000001b042a7211 */ /* 0x000fe400078e10ff */
[----:B------:R-:W-:Y:S02]  /*0350*/  LEA R40, R40, UR4, 0x2 ;  /* 0x0000000428287c11 */ /* 0x000fe4000f8e10ff */
[----:B------:R-:W-:-:S04]  /*0360*/  PRMT R43, R2, 0x6540, R3 ;  /* 0x00006540022b7816 */ /* 0x000fc80000000003 */
[C---:B------:R-:W-:Y:S01]  /*0370*/  ISETP.GE.AND P4, PT, R43.reuse, 0x100, PT ;  /* 0x000001002b00780c */ /* 0x040fe20003f86270 */
[----:B------:R-:W-:Y:S01]  /*0380*/  HFMA2.MMA R41, -RZ, RZ, 0, 0 ;  /* 0x00000000ff297435 */ /* 0x000fe200000001ff */
[----:B--2---:R-:W-:Y:S04]  /*0390*/  STS [R45], R8 ;  /* 0x000000082d007388 */ /* 0x004fe80000000800 */
[----:B------:R1:W-:Y:S04]  /*03a0*/  STS [R42+0x4], R9 ;  /* 0x000004092a007388 */ /* 0x0003e80000000800 */
[----:B------:R-:W-:Y:S04]  /*03b0*/  STS [R42+0x8], R10 ;  /* 0x0000080a2a007388 */ /* 0x000fe80000000800 */
[----:B------:R2:W-:Y:S01]  /*03c0*/  STS [R42+0xc], R11 ;  /* 0x00000c0b2a007388 */ /* 0x0005e20000000800 */
[----:B01----:R-:W-:Y:S01]  /*03d0*/  IMAD.WIDE R8, R43, 0x4, R38 ;  /* 0x000000042b087825 */ /* 0x003fe200078e0226 */
[----:B------:R-:W-:Y:S08]  /*03e0*/  BAR.SYNC.DEFER_BLOCKING 0x0 ;  /* 0x0000000000007b1d */ /* 0x000ff00000010000 */
[----:B--2---:R-:W0:Y:S01]  /*03f0*/  LDC.64 R10, c[0x0][0x218] ;  /* 0x00008600ff0a7b82 */ /* 0x004e220000000a00 */
[----:B---3--:R-:W-:Y:S04]  /*0400*/  LDS R24, [R40] ;  /* 0x0000000028187984 */ /* 0x008fe80000000800 */
[----:B------:R-:W-:Y:S04]  /*0410*/  LDS R26, [R40+0x404] ;  /* 0x00040400281a7984 */ /* 0x000fe80000000800 */
[----:B------:R-:W1:Y:S04]  /*0420*/  LDS R27, [R40+0x808] ;  /* 0x00080800281b7984 */ /* 0x000e680000000800 */
[----:B------:R-:W2:Y:S01]  /*0430*/  LDS R25, [R40+0xc0c] ;  /* 0x000c0c0028197984 */ /* 0x000ea20000000800 */
[----:B------:R-:W-:Y:S06]  /*0440*/  BAR.SYNC.DEFER_BLOCKING 0x0 ;  /* 0x0000000000007b1d */ /* 0x000fec0000010000 */
[----:B----4-:R-:W-:Y:S04]  /*0450*/  STS [R45], R12 ;  /* 0x0000000c2d007388 */ /* 0x010fe80000000800 */
[----:B------:R3:W-:Y:S04]  /*0460*/  STS [R42+0x4], R13 ;  /* 0x0000040d2a007388 */ /* 0x0007e80000000800 */
[----:B------:R4:W-:Y:S04]  /*0470*/  STS [R42+0x8], R14 ;  /* 0x0000080e2a007388 */ /* 0x0009e80000000800 */
[----:B------:R-:W-:Y:S01]  /*0480*/  STS [R42+0xc], R15 ;  /* 0x00000c0f2a007388 */ /* 0x000fe20000000800 */
[----:B---3--:R-:W3:Y:S08]  /*0490*/  LDC.64 R12, c[0x0][0x230] ;  /* 0x00008c00ff0c7b82 */ /* 0x008ef00000000a00 */
[----:B------:R-:W-:Y:S01]  /*04a0*/  BAR.SYNC.DEFER_BLOCKING 0x0 ;  /* 0x0000000000007b1d */ /* 0x000fe20000010000 */
[----:B----4-:R-:W-:-:S05]  /*04b0*/  IMAD.MOV.U32 R14, RZ, RZ, RZ ;  /* 0x000000ffff0e7224 */ /* 0x010fca00078e00ff */
[----:B------:R-:W4:Y:S04]  /*04c0*/  LDS R30, [R40] ;  /* 0x00000000281e7984 */ /* 0x000f280000000800 */
[----:B------:R-:W5:Y:S04]  /*04d0*/  LDS R29, [R40+0x404] ;  /* 0x00040400281d7984 */ /* 0x000f680000000800 */
[----:B------:R-:W0:Y:S04]  /*04e0*/  LDS R32, [R40+0x808] ;  /* 0x0008080028207984 */ /* 0x000e280000000800 */
[----:B------:R-:W0:Y:S01]  /*04f0*/  LDS R31, [R40+0xc0c] ;  /* 0x000c0c00281f7984 */ /* 0x000e220000000800 */
[----:B------:R-:W-:Y:S06]  /*0500*/  BAR.SYNC.DEFER_BLOCKING 0x0 ;  /* 0x0000000000007b1d */ /* 0x000fec0000010000 */
[----:B------:R-:W-:Y:S04]  /*0510*/  STS [R45], R16 ;  /* 0x000000102d007388 */ /* 0x000fe80000000800 */
[----:B------:R0:W-:Y:S04]  /*0520*/  STS [R42+0x4], R17 ;  /* 0x000004112a007388 */ /* 0x0001e80000000800 */
[----:B------:R-:W-:Y:S04]  /*0530*/  STS [R42+0x8], R18 ;  /* 0x000008122a007388 */ /* 0x000fe80000000800 */
[----:B------:R-:W-:Y:S01]  /*0540*/  STS [R42+0xc], R19 ;  /* 0x00000c132a007388 */ /* 0x000fe20000000800 */
[----:B------:R-:W-:Y:S06]  /*0550*/  BAR.SYNC.DEFER_BLOCKING 0x0 ;  /* 0x0000000000007b1d */ /* 0x000fec0000010000 */
[----:B------:R-:W1:Y:S04]  /*0560*/  LDS R37, [R40] ;  /* 0x0000000028257984 */ /* 0x000e680000000800 */
[----:B------:R-:W1:Y:S04]  /*0570*/  LDS R34, [R40+0x404] ;  /* 0x0004040028227984 */ /* 0x000e680000000800 */
[----:B------:R-:W1:Y:S04]  /*0580*/  LDS R35, [R40+0x808] ;  /* 0x0008080028237984 */ /* 0x000e680000000800 */
[----:B------:R-:W1:Y:S01]  /*0590*/  LDS R36, [R40+0xc0c] ;  /* 0x000c0c0028247984 */ /* 0x000e620000000800 */
[----:B------:R-:W-:Y:S06]  /*05a0*/  BAR.SYNC.DEFER_BLOCKING 0x0 ;  /* 0x0000000000007b1d */ /* 0x000fec0000010000 */
[----:B------:R-:W-:Y:S04]  /*05b0*/  STS [R45], R20 ;  /* 0x000000142d007388 */ /* 0x000fe80000000800 */
[----:B------:R2:W-:Y:S04]  /*05c0*/  STS [R42+0x4], R21 ;  /* 0x000004152a007388 */ /* 0x0005e80000000800 */
[----:B------:R-:W-:Y:S04]  /*05d0*/  STS [R42+0x8], R22 ;  /* 0x000008162a007388 */ /* 0x000fe80000000800 */
[----:B------:R1:W-:Y:S01]  /*05e0*/  STS [R42+0xc], R23 ;  /* 0x00000c172a007388 */ /* 0x0003e20000000800 */
[C---:B0-----:R-:W-:Y:S01]  /*05f0*/  IMAD.WIDE R16, R43.reuse, 0x4, R10 ;  /* 0x000000042b107825 */ /* 0x041fe200078e020a */
[----:B------:R-:W-:Y:S01]  /*0600*/  CS2R R38, SRZ ;  /* 0x0000000000267805 */ /* 0x000fe2000001ff00 */
[----:B------:R-:W0:Y:S08]  /*0610*/  LDC.64 R10, c[0x0][0x228] ;  /* 0x00008a00ff0a7b82 */ /* 0x000e300000000a00 */
[----:B------:R-:W-:Y:S01]  /*0620*/  BAR.SYNC.DEFER_BLOCKING 0x0 ;  /* 0x0000000000007b1d */ /* 0x000fe20000010000 */
[----:B---3--:R-:W-:-:S07]  /*0630*/  IMAD.WIDE R12, R43, 0x4, R12 ;  /* 0x000000042b0c7825 */ /* 0x008fce00078e020c */
[----:B--2---:R-:W2:Y:S01]  /*0640*/  LDC.64 R20, c[0x0][0x238] ;  /* 0x00008e00ff147b82 */ /* 0x004ea20000000a00 */
[----:B------:R-:W3:Y:S04]  /*0650*/  @!P4 LDG.E.EL R14, desc[UR6][R8.64] ;  /* 0x00000006080ec981 */ /* 0x000ee8000c2e1900 */
[----:B------:R0:W4:Y:S02]  /*0660*/  @!P4 LDG.E.EL R41, desc[UR6][R16.64] ;  /* 0x000000061029c981 */ /* 0x000124000c2e1900 */
[----:B0-----:R-:W-:Y:S02]  /*0670*/  IMAD.WIDE R10, R43, 0x4, R10 ;  /* 0x000000042b0a7825 */ /* 0x001fe400078e020a */
[----:B------:R-:W4:Y:S04]  /*0680*/  @!P4 LDG.E.EL R39, desc[UR6][R12.64] ;  /* 0x000000060c27c981 */ /* 0x000f28000c2e1900 */
[----:B------:R0:W4:Y:S01]  /*0690*/  @!P4 LDG.E.EL R38, desc[UR6][R10.64] ;  /* 0x000000060a26c981 */ /* 0x000122000c2e1900 */
[----:B--2---:R-:W-:-:S03]  /*06a0*/  IMAD.WIDE R18, R33, 0x4, R20 ;  /* 0x0000000421127825 */ /* 0x004fc600078e0214 */
[----:B------:R-:W2:Y:S04]  /*06b0*/  LDS R42, [R40] ;  /* 0x00000000282a7984 */ /* 0x000ea80000000800 */
[----:B------:R-:W2:Y:S04]  /*06c0*/  LDS R33, [R40+0x404] ;  /* 0x0004040028217984 */ /* 0x000ea80000000800 */
[----:B------:R-:W2:Y:S04]  /*06d0*/  LDS R44, [R40+0x808] ;  /* 0x00080800282c7984 */ /* 0x000ea80000000800 */
[----:B------:R-:W2:Y:S01]  /*06e0*/  LDS R43, [R40+0xc0c] ;  /* 0x000c0c00282b7984 */ /* 0x000ea20000000800 */
[----:B------:R-:W-:Y:S01]  /*06f0*/  IMAD.MOV.U32 R16, RZ, RZ, 0x3e800000 ;  /* 0x3e800000ff107424 */ /* 0x000fe200078e00ff */
[----:B------:R-:W-:-:S02]  /*0700*/  CS2R R8, SRZ ;  /* 0x0000000000087805 */ /* 0x000fc4000001ff00 */
[----:B0-----:R-:W-:Y:S02]  /*0710*/  CS2R R10, SRZ ;  /* 0x00000000000a7805 */ /* 0x001fe4000001ff00 */
[----:B------:R-:W-:Y:S01]  /*0720*/  CS2R R12, SRZ ;  /* 0x00000000000c7805 */ /* 0x000fe2000001ff00 */
[----:B-1----:R-:W-:-:S03]  /*0730*/  IMAD.WIDE R22, R28, 0x4, R20 ;  /* 0x000000041c167825 */ /* 0x002fc600078e0214 */
[----:B------:R0:W2:Y:S02]  /*0740*/  @P3 LDG.E.128 R8, desc[UR6][R18.64] ;  /* 0x0000000612083981 */ /* 0x0000a4000c1e1d00 */
[----:B0-----:R-:W-:Y:S01]  /*0750*/  CS2R R18, SRZ ;  /* 0x0000000000127805 */ /* 0x001fe2000001ff00 */
[----:B---3--:R-:W-:-:S04]  /*0760*/  FADD R14, R14, 9.9999997473787516356e-06 ;  /* 0x3727c5ac0e0e7421 */ /* 0x008fc80000000000 */
[----:B------:R-:W0:Y:S02]  /*0770*/  MUFU.SQRT R45, R14 ;  /* 0x0000000e002d7308 */ /* 0x000e240000002000 */
[C---:B0-----:R-:W-:Y:S02]  /*0780*/  FSETP.GT.AND P4, PT, R45.reuse, 8.50705917302346158658e+37, PT ;  /* 0x7e8000002d00780b */ /* 0x041fe40003f84000 */
[----:B------:R-:W-:-:S11]  /*0790*/  FSETP.GEU.AND P5, PT, R45, 1.175494350822287508e-38, PT ;  /* 0x008000002d00780b */ /* 0x000fd60003fae000 */
[----:B------:R-:W-:-:S04]  /*07a0*/  @P4 FMUL R45, R45, 0.25 ;  /* 0x3e8000002d2d4820 */ /* 0x000fc80000400000 */
[----:B------:R-:W-:-:S06]  /*07b0*/  @!P5 FMUL R45, R45, 16777216 ;  /* 0x4b8000002d2dd820 */ /* 0x000fcc0000400000 */
[----:B------:R-:W0:Y:S01]  /*07c0*/  MUFU.RCP R45, R45 ;  /* 0x0000002d002d7308 */ /* 0x000e220000001000 */
[----:B------:R-:W-:Y:S02]  /*07d0*/  FSEL R16, R16, 1, P4 ;  /* 0x3f80000010107808 */ /* 0x000fe40002000000 */
[----:B------:R-:W-:-:S03]  /*07e0*/  CS2R R14, SRZ ;  /* 0x00000000000e7805 */ /* 0x000fc6000001ff00 */
[----:B------:R-:W-:-:S03]  /*07f0*/  @!P5 FMUL R16, R16, 16777216 ;  /* 0x4b8000001010d820 */ /* 0x000fc60000400000 */
[----:B------:R1:W3:Y:S01]  /*0800*/  @P2 LDG.E.128 R12, desc[UR6][R22.64] ;  /* 0x00000006160c2981 */ /* 0x0002e2000c1e1d00 */
[----:B----4-:R-:W-:Y:S01]  /*0810*/  FADD R27, R27, -R41 ;  /* 0x800000291b1b7221 */ /* 0x010fe20000000000 */
[----:B0-----:R-:W-:Y:S01]  /*0820*/  FMUL R28, R45, R16 ;  /* 0x000000102d1c7220 */ /* 0x001fe20000400000 */
[----:B------:R-:W-:Y:S01]  /*0830*/  CS2R R16, SRZ ;  /* 0x0000000000107805 */ /* 0x000fe2000001ff00 */
[----:B-1----:R-:W-:-:S04]  /*0840*/  IMAD.WIDE R22, R5, 0x4, R20 ;  /* 0x0000000405167825 */ /* 0x002fc800078e0214 */
[--C-:B------:R-:W-:Y:S01]  /*0850*/  FADD R5, R24, -R41.reuse ;  /* 0x8000002918057221 */ /* 0x100fe20000000000 */
[--C-:B------:R-:W-:Y:S01]  /*0860*/  FADD R45, R26, -R41.reuse ;  /* 0x800000291a2d7221 */ /* 0x100fe20000000000 */
[--C-:B------:R-:W-:Y:S01]  /*0870*/  FADD R25, R25, -R41.reuse ;  /* 0x8000002919197221 */ /* 0x100fe20000000000 */
[--C-:B------:R-:W-:Y:S01]  /*0880*/  FADD R30, R30, -R41.reuse ;  /* 0x800000291e1e7221 */ /* 0x100fe20000000000 */
[--C-:B-----5:R-:W-:Y:S01]  /*0890*/  FADD R29, R29, -R41.reuse ;  /* 0x800000291d1d7221 */ /* 0x120fe20000000000 */
[--C-:B------:R-:W-:Y:S01]  /*08a0*/  FADD R32, R32, -R41.reuse ;  /* 0x8000002920207221 */ /* 0x100fe20000000000 */
[--C-:B------:R-:W-:Y:S01]  /*08b0*/  FADD R31, R31, -R41.reuse ;  /* 0x800000291f1f7221 */ /* 0x100fe20000000000 */
[--C-:B------:R-:W-:Y:S01]  /*08c0*/  FADD R37, R37, -R41.reuse ;  /* 0x8000002925257221 */ /* 0x100fe20000000000 */
[--C-:B------:R-:W-:Y:S01]  /*08d0*/  FADD R34, R34, -R41.reuse ;  /* 0x8000002922227221 */ /* 0x100fe20000000000 */
[--C-:B------:R-:W-:Y:S01]  /*08e0*/  FADD R35, R35, -R41.reuse ;  /* 0x8000002923237221 */ /* 0x100fe20000000000 */
[--C-:B------:R-:W-:Y:S01]  /*08f0*/  FADD R36, R36, -R41.reuse ;  /* 0x8000002924247221 */ /* 0x100fe20000000000 */
[--C-:B--2---:R-:W-:Y:S01]  /*0900*/  FADD R42, R42, -R41.reuse ;  /* 0x800000292a2a7221 */ /* 0x104fe20000000000 */
[--C-:B------:R-:W-:Y:S01]  /*0910*/  FADD R33, R33, -R41.reuse ;  /* 0x8000002921217221 */ /* 0x100fe20000000000 */
[--C-:B------:R-:W-:Y:S01]  /*0920*/  FADD R44, R44, -R41.reuse ;  /* 0x800000292c2c7221 */ /* 0x100fe20000000000 */
[----:B------:R-:W-:Y:S01]  /*0930*/  FADD R43, R43, -R41 ;  /* 0x800000292b2b7221 */ /* 0x000fe20000000000 */
[----:B------:R0:W2:Y:S01]  /*0940*/  @P1 LDG.E.128 R16, desc[UR6][R22.64] ;  /* 0x0000000616101981 */ /* 0x0000a2000c1e1d00 */
[----:B------:R-:W-:Y:S01]  /*0950*/  IMAD.WIDE R40, R6, 0x4, R20 ;  /* 0x0000000406287825 */ /* 0x000fe200078e0214 */
[----:B------:R-:W-:-:S02]  /*0960*/  CS2R R20, SRZ ;  /* 0x0000000000147805 */ /* 0x000fc4000001ff00 */
[----:B0-----:R-:W-:-:S06]  /*0970*/  CS2R R22, SRZ ;  /* 0x0000000000167805 */ /* 0x001fcc000001ff00 */
[----:B------:R0:W4:Y:S01]  /*0980*/  @P0 LDG.E.128 R20, desc[UR6][R40.64] ;  /* 0x0000000628140981 */ /* 0x000122000c1e1d00 */
[C---:B------:R-:W-:Y:S01]  /*0990*/  FMUL R25, R28.reuse, R25 ;  /* 0x000000191c197220 */ /* 0x040fe20000400000 */
[C---:B------:R-:W-:Y:S01]  /*09a0*/  FMUL R27, R28.reuse, R27 ;  /* 0x0000001b1c1b7220 */ /* 0x040fe20000400000 */
[C---:B------:R-:W-:Y:S01]  /*09b0*/  FMUL R5, R28.reuse, R5 ;  /* 0x000000051c057220 */ /* 0x040fe20000400000 */
[C---:B------:R-:W-:Y:S01]  /*09c0*/  FMUL R36, R28.reuse, R36 ;  /* 0x000000241c247220 */ /* 0x040fe20000400000 */
[C---:B------:R-:W-:Y:S01]  /*09d0*/  FMUL R6, R28.reuse, R35 ;  /* 0x000000231c067220 */ /* 0x040fe20000400000 */
[C---:B------:R-:W-:Y:S01]  /*09e0*/  FMUL R34, R28.reuse, R34 ;  /* 0x000000221c227220 */ /* 0x040fe20000400000 */
[C---:B------:R-:W-:Y:S01]  /*09f0*/  FMUL R24, R28.reuse, R37 ;  /* 0x000000251c187220 */ /* 0x040fe20000400000 */
[C---:B------:R-:W-:Y:S01]  /*0a00*/  FMUL R26, R28.reuse, R31 ;  /* 0x0000001f1c1a7220 */ /* 0x040fe20000400000 */
[C---:B0-----:R-:W-:Y:S01]  /*0a10*/  FMUL R40, R28.reuse, R45 ;  /* 0x0000002d1c287220 */ /* 0x041fe20000400000 */
[C---:B------:R-:W-:Y:S01]  /*0a20*/  FMUL R32, R28.reuse, R32 ;  /* 0x000000201c207220 */ /* 0x040fe20000400000 */
[C---:B------:R-:W-:Y:S01]  /*0a30*/  FMUL R29, R28.reuse, R29 ;  /* 0x0000001d1c1d7220 */ /* 0x040fe20000400000 */
[C---:B------:R-:W-:Y:S01]  /*0a40*/  FMUL R30, R28.reuse, R30 ;  /* 0x0000001e1c1e7220 */ /* 0x040fe20000400000 */
[C---:B------:R-:W-:Y:S01]  /*0a50*/  FMUL R42, R28.reuse, R42 ;  /* 0x0000002a1c2a7220 */ /* 0x040fe20000400000 */
[C---:B------:R-:W-:Y:S01]  /*0a60*/  FMUL R33, R28.reuse, R33 ;  /* 0x000000211c217220 */ /* 0x040fe20000400000 */
[C---:B------:R-:W-:Y:S01]  /*0a70*/  FMUL R44, R28.reuse, R44 ;  /* 0x0000002c1c2c7220 */ /* 0x040fe20000400000 */
[----:B------:R-:W-:Y:S01]  /*0a80*/  FMUL R43, R28, R43 ;  /* 0x0000002b1c2b7220 */ /* 0x000fe20000400000 */
[----:B------:R-:W-:Y:S01]  /*0a90*/  SHF.R.U32.HI R28, RZ, 0x8, R0 ;  /* 0x00000008ff1c7819 */ /* 0x000fe20000011600 */
[-CC-:B------:R-:W-:Y:S01]  /*0aa0*/  FFMA R5, R5, R38.reuse, R39.reuse ;  /* 0x0000002605057223 */ /* 0x180fe20000000027 */
[-CC-:B------:R-:W-:Y:S01]  /*0ab0*/  FFMA R40, R40, R38.reuse, R39.reuse ;  /* 0x0000002628287223 */ /* 0x180fe20000000027 */
[-CC-:B------:R-:W-:Y:S01]  /*0ac0*/  FFMA R27, R27, R38.reuse, R39.reuse ;  /* 0x000000261b1b7223 */ /* 0x180fe20000000027 */
[----:B------:R-:W-:Y:S01]  /*0ad0*/  FFMA R25, R25, R38, R39 ;  /* 0x0000002619197223 */ /* 0x000fe20000000027 */
[----:B------:R-:W-:-:S02]  /*0ae0*/  SGXT.U32 R28, R28, 0x2 ;  /* 0x000000021c1c781a */ /* 0x000fc40000000000 */
[----:B------:R-:W-:Y:S02]  /*0af0*/  FSETP.GT.AND P6, PT, R5, RZ, PT ;  /* 0x000000ff0500720b */ /* 0x000fe40003fc4000 */
[----:B------:R-:W-:Y:S02]  /*0b00*/  FSETP.GT.AND P3, PT, R40, RZ, PT ;  /* 0x000000ff2800720b */ /* 0x000fe40003f64000 */
[----:B------:R-:W-:Y:S02]  /*0b10*/  FSETP.GT.AND P2, PT, R27, RZ, PT ;  /* 0x000000ff1b00720b */ /* 0x000fe40003f44000 */
[----:B------:R-:W-:Y:S02]  /*0b20*/  FSETP.GT.AND P0, PT, R25, RZ, PT ;  /* 0x000000ff1900720b */ /* 0x000fe40003f04000 */
[----:B------:R-:W-:-:S04]  /*0b30*/  LEA R31, R28, UR4, 0x2 ;  /* 0x000000041c1f7c11 */ /* 0x000fc8000f8e10ff */
[----:B------:R-:W-:Y:S01]  /*0b40*/  LEA R4, R4, R31, 0x2 ;  /* 0x0000001f04047211 */ /* 0x000fe200078e10ff */
[----:B------:R-:W-:Y:S01]  /*0b50*/  BAR.SYNC.DEFER_BLOCKING 0x0 ;  /* 0x0000000000007b1d */ /* 0x000fe20000010000 */
[C---:B------:R-:W-:Y:S01]  /*0b60*/  IMAD.SHL.U32 R31, R2.reuse, 0x4, RZ ;  /* 0x00000004021f7824 */ /* 0x040fe200078e00ff */
[----:B------:R-:W-:Y:S01]  /*0b70*/  LOP3.LUT R37, R2, 0xff, RZ, 0xc0, !PT ;  /* 0x000000ff02257812 */ /* 0x000fe200078ec0ff */
[----:B------:R-:W-:Y:S01]  /*0b80*/  @!P6 FMUL R5, R5, 0.10000000149011611938 ;  /* 0x3dcccccd0505e820 */ /* 0x000fe20000400000 */
[----:B------:R-:W-:Y:S01]  /*0b90*/  @!P3 FMUL R40, R40, 0.10000000149011611938 ;  /* 0x3dcccccd2828b820 */ /* 0x000fe20000400000 */
[----:B------:R-:W-:Y:S01]  /*0ba0*/  @!P2 FMUL R27, R27, 0.10000000149011611938 ;  /* 0x3dcccccd1b1ba820 */ /* 0x000fe20000400000 */
[----:B------:R-:W-:Y:S01]  /*0bb0*/  LOP3.LUT R35, R28, 0x3fc, R31, 0xf8, !PT ;  /* 0x000003fc1c237812 */ /* 0x000fe200078ef81f */
[----:B------:R-:W-:Y:S01]  /*0bc0*/  @!P0 FMUL R25, R25, 0.10000000149011611938 ;  /* 0x3dcccccd19198820 */ /* 0x000fe20000400000 */
[----:B------:R-:W-:-:S05]  /*0bd0*/  LEA R31, R37, UR4, 0x2 ;  /* 0x00000004251f7c11 */ /* 0x000fca000f8e10ff */
[----:B------:R-:W-:Y:S04]  /*0be0*/  STS [R31], R5 ;  /* 0x000000051f007388 */ /* 0x000fe80000000800 */
[----:B------:R-:W-:Y:S04]  /*0bf0*/  STS [R31+0x404], R40 ;  /* 0x000404281f007388 */ /* 0x000fe80000000800 */
[----:B------:R-:W-:Y:S04]  /*0c00*/  STS [R31+0x808], R27 ;  /* 0x0008081b1f007388 */ /* 0x000fe80000000800 */
[----:B------:R-:W-:Y:S01]  /*0c10*/  STS [R31+0xc0c], R25 ;  /* 0x000c0c191f007388 */ /* 0x000fe20000000800 */
[----:B------:R-:W-:Y:S01]  /*0c20*/  BAR.SYNC.DEFER_BLOCKING 0x0 ;  /* 0x0000000000007b1d */ /* 0x000fe20000010000 */
[----:B------:R-:W-:Y:S01]  /*0c30*/  LEA R35, R35, UR4, 0x2 ;  /* 0x0000000423237c11 */ /* 0x000fe2000f8e10ff */
[-CC-:B------:R-:W-:Y:S01]  /*0c40*/  FFMA R30, R30, R38.reuse, R39.reuse ;  /* 0x000000261e1e7223 */ /* 0x180fe20000000027 */
[-CC-:B------:R-:W-:Y:S01]  /*0c50*/  FFMA R29, R29, R38.reuse, R39.reuse ;  /* 0x000000261d1d7223 */ /* 0x180fe20000000027 */
[-CC-:B------:R-:W-:Y:S01]  /*0c60*/  FFMA R32, R32, R38.reuse, R39.reuse ;  /* 0x0000002620207223 */ /* 0x180fe20000000027 */
[----:B------:R-:W-:-:S02]  /*0c70*/  FFMA R26, R26, R38, R39 ;  /* 0x000000261a1a7223 */ /* 0x000fc40000000027 */
[----:B------:R-:W-:Y:S02]  /*0c80*/  FSETP.GT.AND P6, PT, R30, RZ, PT ;  /* 0x000000ff1e00720b */ /* 0x000fe40003fc4000 */
[----:B------:R-:W-:Y:S02]  /*0c90*/  FSETP.GT.AND P4, PT, R32, RZ, PT ;  /* 0x000000ff2000720b */ /* 0x000fe40003f84000 */
[C---:B------:R-:W-:Y:S02]  /*0ca0*/  FSETP.GT.AND P1, PT, R26.reuse, RZ, PT ;  /* 0x000000ff1a00720b */ /* 0x040fe40003f24000 */
[C---:B------:R-:W-:Y:S01]  /*0cb0*/  FSETP.GT.AND P5, PT, R29.reuse, RZ, PT ;  /* 0x000000ff1d00720b */ /* 0x040fe20003fa4000 */
[----:B------:R-:W0:Y:S04]  /*0cc0*/  LDS R5, [R35] ;  /* 0x0000000023057984 */ /* 0x000e280000000800 */
[----:B------:R-:W1:Y:S04]  /*0cd0*/  LDS R28, [R4+0x4] ;  /* 0x00000400041c7984 */ /* 0x000e680000000800 */
[----:B------:R-:W5:Y:S04]  /*0ce0*/  LDS R25, [R4+0x8] ;  /* 0x0000080004197984 */ /* 0x000f680000000800 */
[----:B------:R-:W0:Y:S01]  /*0cf0*/  LDS R40, [R4+0xc] ;  /* 0x00000c0004287984 */ /* 0x000e220000000800 */
[----:B------:R-:W-:Y:S01]  /*0d00*/  @!P1 FMUL R26, R26, 0.10000000149011611938 ;  /* 0x3dcccccd1a1a9820 */ /* 0x000fe20000400000 */
[----:B------:R-:W-:Y:S01]  /*0d10*/  BAR.SYNC.DEFER_BLOCKING 0x0 ;  /* 0x0000000000007b1d */ /* 0x000fe20000010000 */
[----:B------:R-:W-:Y:S01]  /*0d20*/  @!P4 FMUL R32, R32, 0.10000000149011611938 ;  /* 0x3dcccccd2020c820 */ /* 0x000fe20000400000 */
[----:B------:R-:W-:Y:S01]  /*0d30*/  @!P5 FMUL R29, R29, 0.10000000149011611938 ;  /* 0x3dcccccd1d1dd820 */ /* 0x000fe20000400000 */
[----:B------:R-:W-:-:S05]  /*0d40*/  @!P6 FMUL R30, R30, 0.10000000149011611938 ;  /* 0x3dcccccd1e1ee820 */ /* 0x000fca0000400000 */
[----:B------:R-:W-:Y:S04]  /*0d50*/  STS [R31], R30 ;  /* 0x0000001e1f007388 */ /* 0x000fe80000000800 */
[----:B------:R-:W-:Y:S04]  /*0d60*/  STS [R31+0x404], R29 ;  /* 0x0004041d1f007388 */ /* 0x000fe80000000800 */
[----:B------:R-:W-:Y:S04]  /*0d70*/  STS [R31+0x808], R32 ;  /* 0x000808201f007388 */ /* 0x000fe80000000800 */
[----:B------:R-:W-:Y:S01]  /*0d80*/  STS [R31+0xc0c], R26 ;  /* 0x000c0c1a1f007388 */ /* 0x000fe20000000800 */
[----:B------:R-:W-:Y:S01]  /*0d90*/  BAR.SYNC.DEFER_BLOCKING 0x0 ;  /* 0x0000000000007b1d */ /* 0x000fe20000010000 */
[-CC-:B------:R-:W-:Y:S01]  /*0da0*/  FFMA R24, R24, R38.reuse, R39.reuse ;  /* 0x0000002618187223 */ /* 0x180fe20000000027 */
[-CC-:B------:R-:W-:Y:S01]  /*0db0*/  FFMA R34, R34, R38.reuse, R39.reuse ;  /* 0x0000002622227223 */ /* 0x180fe20000000027 */
[-CC-:B------:R-:W-:Y:S01]  /*0dc0*/  FFMA R6, R6, R38.reuse, R39.reuse ;  /* 0x0000002606067223 */ /* 0x180fe20000000027 */
[----:B------:R-:W-:-:S02]  /*0dd0*/  FFMA R36, R36, R38, R39 ;  /* 0x0000002624247223 */ /* 0x000fc40000000027 */
[----:B------:R-:W-:Y:S02]  /*0de0*/  FSETP.GT.AND P1, PT, R24, RZ, PT ;  /* 0x000000ff1800720b */ /* 0x000fe40003f24000 */
[----:B------:R-:W-:Y:S02]  /*0df0*/  FSETP.GT.AND P0, PT, R6, RZ, PT ;  /* 0x000000ff0600720b */ /* 0x000fe40003f04000 */
[----:B------:R-:W-:Y:S02]  /*0e00*/  FSETP.GT.AND P3, PT, R36, RZ, PT ;  /* 0x000000ff2400720b */ /* 0x000fe40003f64000 */
[----:B------:R-:W-:Y:S01]  /*0e10*/  FSETP.GT.AND P2, PT, R34, RZ, PT ;  /* 0x000000ff2200720b */ /* 0x000fe20003f44000 */
[----:B------:R-:W3:Y:S04]  /*0e20*/  LDS R29, [R35] ;  /* 0x00000000231d7984 */ /* 0x000ee80000000800 */
[----:B------:R-:W0:Y:S04]  /*0e30*/  LDS R30, [R4+0x4] ;  /* 0x00000400041e7984 */ /* 0x000e280000000800 */
[----:B------:R-:W0:Y:S04]  /*0e40*/  LDS R27, [R4+0x8] ;  /* 0x00000800041b7984 */ /* 0x000e280000000800 */
        /* <DEDUP_REMOVED lines=16> */
[C---:B------:R-:W-:Y:S02]  /*0f50*/  FSETP.GT.AND P5, PT, R33.reuse, RZ, PT ;  /* 0x000000ff2100720b */ /* 0x040fe40003fa4000 */
[----:B------:R-:W-:Y:S02]  /*0f60*/  FSETP.GT.AND P4, PT, R44, RZ, PT ;  /* 0x000000ff2c00720b */ /* 0x000fe40003f84000 */
[----:B------:R-:W-:Y:S01]  /*0f70*/  FSETP.GT.AND P3, PT, R38, RZ, PT ;  /* 0x000000ff2600720b */ /* 0x000fe20003f64000 */
[----:B------:R-:W2:Y:S04]  /*0f80*/  LDS R39, [R35] ;  /* 0x0000000023277984 */ /* 0x000ea80000000800 */
[----:B------:R-:W0:Y:S04]  /*0f90*/  LDS R24, [R4+0x4] ;  /* 0x0000040004187984 */ /* 0x000e280000000800 */
[----:B------:R-:W0:Y:S04]  /*0fa0*/  LDS R37, [R4+0x8] ;  /* 0x0000080004257984 */ /* 0x000e280000000800 */
[----:B------:R-:W0:Y:S01]  /*0fb0*/  LDS R6, [R4+0xc] ;  /* 0x00000c0004067984 */ /* 0x000e220000000800 */
[----:B------:R-:W-:Y:S01]  /*0fc0*/  @!P6 FMUL R42, R42, 0.10000000149011611938 ;  /* 0x3dcccccd2a2ae820 */ /* 0x000fe20000400000 */
[----:B------:R-:W-:Y:S01]  /*0fd0*/  BAR.SYNC.DEFER_BLOCKING 0x0 ;  /* 0x0000000000007b1d */ /* 0x000fe20000010000 */
[----:B------:R-:W-:Y:S01]  /*0fe0*/  @!P5 FMUL R33, R33, 0.10000000149011611938 ;  /* 0x3dcccccd2121d820 */ /* 0x000fe20000400000 */
[----:B------:R-:W-:Y:S01]  /*0ff0*/  @!P4 FMUL R44, R44, 0.10000000149011611938 ;  /* 0x3dcccccd2c2cc820 */ /* 0x000fe20000400000 */
[----:B------:R-:W-:-:S03]  /*1000*/  @!P3 FMUL R38, R38, 0.10000000149011611938 ;  /* 0x3dcccccd2626b820 */ /* 0x000fc60000400000 */
[----:B------:R-:W-:Y:S04]  /*1010*/  STS [R31], R42 ;  /* 0x0000002a1f007388 */ /* 0x000fe80000000800 */
[----:B------:R-:W-:Y:S04]  /*1020*/  STS [R31+0x404], R33 ;  /* 0x000404211f007388 */ /* 0x000fe80000000800 */
[----:B------:R-:W-:Y:S04]  /*1030*/  STS [R31+0x808], R44 ;  /* 0x0008082c1f007388 */ /* 0x000fe80000000800 */
[----:B------:R1:W-:Y:S01]  /*1040*/  STS [R31+0xc0c], R38 ;  /* 0x000c0c261f007388 */ /* 0x0003e20000000800 */
[----:B------:R-:W-:Y:S08]  /*1050*/  BAR.SYNC.DEFER_BLOCKING 0x0 ;  /* 0x0000000000007b1d */ /* 0x000ff00000010000 */
[----:B------:R-:W0:Y:S01]  /*1060*/  S2UR UR4, SR_CgaCtaId ;  /* 0x00000000000479c3 */ /* 0x000e220000008800 */
[----:B-1----:R-:W1:Y:S01]  /*1070*/  S2R R31, SR_TID.X ;  /* 0x00000000001f7919 */ /* 0x002e620000002100 */
[----:B------:R-:W4:Y:S04]  /*1080*/  LDS R43, [R35] ;  /* 0x00000000232b7984 */ /* 0x000f280000000800 */
[----:B------:R-:W1:Y:S04]  /*1090*/  LDS R32, [R4+0x4] ;  /* 0x0000040004207984 */ /* 0x000e680000000800 */
[----:B------:R-:W1:Y:S04]  /*10a0*/  LDS R41, [R4+0x8] ;  /* 0x0000080004297984 */ /* 0x000e680000000800 */
[----:B------:R0:W1:Y:S01]  /*10b0*/  LDS R34, [R4+0xc] ;  /* 0x00000c0004227984 */ /* 0x0000620000000800 */
[----:B------:R-:W-:Y:S01]  /*10c0*/  SHF.R.U32.HI R45, RZ, 0x6, R2 ;  /* 0x00000006ff2d7819 */ /* 0x000fe20000011602 */
[----:B------:R-:W-:Y:S01]  /*10d0*/  UMOV UR5, 0x400 ;  /* 0x0000040000057882 */ /* 0x000fe20000000000 */
[----:B------:R-:W-:Y:S01]  /*10e0*/  SHF.L.U32 R36, R2, 0x6, RZ ;  /* 0x0000000602247819 */ /* 0x000fe200000006ff */
[----:B0-----:R-:W-:Y:S01]  /*10f0*/  UPRMT UR4, UR4, 0x654, UR5 ;  /* 0x0000065404047896 */ /* 0x001fe20008000005 */
[----:B------:R-:W-:-:S02]  /*1100*/  SGXT.U32 R33, R45, 0x2 ;  /* 0x000000022d21781a */ /* 0x000fc40000000000 */
[----:B------:R-:W-:-:S04]  /*1110*/  LOP3.LUT R36, R36, 0xfc0, RZ, 0xc0, !PT ;  /* 0x00000fc024247812 */ /* 0x000fc800078ec0ff */
[C---:B------:R-:W-:Y:S01]  /*1120*/  LOP3.LUT R33, R36.reuse, R33, RZ, 0xfc, !PT ;  /* 0x0000002124217212 */ /* 0x040fe200078efcff */
[----:B------:R-:W-:Y:S02]  /*1130*/  VIADD R36, R36, UR4 ;  /* 0x0000000424247c36 */ /* 0x000fe40008000000 */
[----:B------:R-:W-:Y:S01]  /*1140*/  FADD R8, R5, R8 ;  /* 0x0000000805087221 */ /* 0x000fe20000000000 */
[----:B------:R-:W-:Y:S01]  /*1150*/  FADD R28, R28, R9 ;  /* 0x000000091c1c7221 */ /* 0x000fe20000000000 */
[----:B-----5:R-:W-:Y:S01]  /*1160*/  FADD R10, R25, R10 ;  /* 0x0000000a190a7221 */ /* 0x020fe20000000000 */
[----:B------:R-:W-:Y:S01]  /*1170*/  FADD R40, R40, R11 ;  /* 0x0000000b28287221 */ /* 0x000fe20000000000 */
[----:B------:R-:W-:Y:S01]  /*1180*/  LEA R33, R33, R36, 0x2 ;  /* 0x0000002421217211 */ /* 0x000fe200078e10ff */
[----:B------:R-:W-:Y:S01]  /*1190*/  BAR.SYNC.DEFER_BLOCKING 0x0 ;  /* 0x0000000000007b1d */ /* 0x000fe20000010000 */
[----:B---3--:R-:W-:Y:S01]  /*11a0*/  FADD R12, R29, R12 ;  /* 0x0000000c1d0c7221 */ /* 0x008fe20000000000 */
[----:B------:R-:W-:Y:S01]  /*11b0*/  FADD R30, R30, R13 ;  /* 0x0000000d1e1e7221 */ /* 0x000fe20000000000 */
[----:B------:R-:W-:Y:S01]  /*11c0*/  FADD R14, R27, R14 ;  /* 0x0000000e1b0e7221 */ /* 0x000fe20000000000 */
[----:B------:R-:W-:Y:S01]  /*11d0*/  FADD R26, R26, R15 ;  /* 0x0000000f1a1a7221 */ /* 0x000fe20000000000 */
[----:B--2---:R-:W-:Y:S01]  /*11e0*/  FADD R16, R39, R16 ;  /* 0x0000001027107221 */ /* 0x004fe20000000000 */
[----:B------:R-:W-:Y:S01]  /*11f0*/  FADD R24, R24, R17 ;  /* 0x0000001118187221 */ /* 0x000fe20000000000 */
[----:B------:R-:W-:Y:S01]  /*1200*/  FADD R4, R37, R18 ;  /* 0x0000001225047221 */ /* 0x000fe20000000000 */
[----:B------:R-:W-:Y:S01]  /*1210*/  FADD R6, R6, R19 ;  /* 0x0000001306067221 */ /* 0x000fe20000000000 */
[----:B----4-:R-:W-:Y:S01]  /*1220*/  FADD R20, R43, R20 ;  /* 0x000000142b147221 */ /* 0x010fe20000000000 */
[----:B-1----:R-:W-:-:S02]  /*1230*/  IMAD.SHL.U32 R18, R31, 0x4, RZ ;  /* 0x000000041f127824 */ /* 0x002fc400078e00ff */
[----:B------:R-:W-:Y:S01]  /*1240*/  FADD R32, R32, R21 ;  /* 0x0000001520207221 */ /* 0x000fe20000000000 */
[----:B------:R-:W-:Y:S01]  /*1250*/  FADD R22, R41, R22 ;  /* 0x0000001629167221 */ /* 0x000fe20000000000 */
[----:B------:R-:W-:Y:S01]  /*1260*/  FADD R34, R34, R23 ;  /* 0x0000001722227221 */ /* 0x000fe20000000000 */
[----:B------:R0:W-:Y:S01]  /*1270*/  STS [R33], R8 ;  /* 0x0000000821007388 */ /* 0x0001e20000000800 */
[----:B------:R-:W-:-:S03]  /*1280*/  LOP3.LUT R18, R18, 0x3fc, RZ, 0xc0, !PT ;  /* 0x000003fc12127812 */ /* 0x000fc600078ec0ff */
[----:B------:R-:W-:Y:S04]  /*1290*/  STS [R33+0x50], R28 ;  /* 0x0000501c21007388 */ /* 0x000fe80000000800 */
[----:B------:R-:W-:Y:S04]  /*12a0*/  STS [R33+0xa0], R10 ;  /* 0x0000a00a21007388 */ /* 0x000fe80000000800 */
[----:B------:R-:W-:Y:S04]  /*12b0*/  STS [R33+0xf0], R40 ;  /* 0x0000f02821007388 */ /* 0x000fe80000000800 */
[----:B------:R1:W-:Y:S04]  /*12c0*/  STS [R33+0x10], R12 ;  /* 0x0000100c21007388 */ /* 0x0003e80000000800 */
[----:B------:R-:W-:Y:S04]  /*12d0*/  STS [R33+0x60], R30 ;  /* 0x0000601e21007388 */ /* 0x000fe80000000800 */
[----:B------:R-:W-:Y:S04]  /*12e0*/  STS [R33+0xb0], R14 ;  /* 0x0000b00e21007388 */ /* 0x000fe80000000800 */
[----:B------:R-:W-:Y:S04]  /*12f0*/  STS [R33+0x100], R26 ;  /* 0x0001001a21007388 */ /* 0x000fe80000000800 */
[----:B------:R-:W-:Y:S04]  /*1300*/  STS [R33+0x20], R16 ;  /* 0x0000201021007388 */ /* 0x000fe80000000800 */
[----:B------:R-:W-:Y:S04]  /*1310*/  STS [R33+0x70], R24 ;  /* 0x0000701821007388 */ /* 0x000fe80000000800 */
[----:B------:R2:W-:Y:S04]  /*1320*/  STS [R33+0xc0], R4 ;  /* 0x0000c00421007388 */ /* 0x0005e80000000800 */
[----:B------:R-:W-:Y:S04]  /*1330*/  STS [R33+0x110], R6 ;  /* 0x0001100621007388 */ /* 0x000fe80000000800 */
[----:B------:R3:W-:Y:S04]  /*1340*/  STS [R33+0x30], R20 ;  /* 0x0000301421007388 */ /* 0x0007e80000000800 */
[----:B------:R-:W-:Y:S04]  /*1350*/  STS [R33+0x80], R32 ;  /* 0x0000802021007388 */ /* 0x000fe80000000800 */
[----:B------:R-:W-:Y:S04]  /*1360*/  STS [R33+0xd0], R22 ;  /* 0x0000d01621007388 */ /* 0x000fe80000000800 */
[----:B------:R-:W-:Y:S01]  /*1370*/  STS [R33+0x120], R34 ;  /* 0x0001202221007388 */ /* 0x000fe20000000800 */
[----:B------:R-:W-:-:S02]  /*1380*/  LOP3.LUT R0, R7, 0xc, R0, 0xf8, !PT ;  /* 0x0000000c07007812 */ /* 0x000fc400078ef800 */
[C---:B------:R-:W-:Y:S02]  /*1390*/  LOP3.LUT R7, R18.reuse, 0x400, RZ, 0xfc, !PT ;  /* 0x0000040012077812 */ /* 0x040fe400078efcff */
[----:B0-----:R-:W-:Y:S02]  /*13a0*/  LOP3.LUT R8, R18, 0x800, RZ, 0xfc, !PT ;  /* 0x0000080012087812 */ /* 0x001fe400078efcff */
[----:B------:R-:W-:Y:S02]  /*13b0*/  LOP3.LUT R5, R2, 0xfc, RZ, 0xc0, !PT ;  /* 0x000000fc02057812 */ /* 0x000fe400078ec0ff */
[----:B------:R-:W-:Y:S02]  /*13c0*/  LOP3.LUT R7, R7, 0x7f0, RZ, 0xc0, !PT ;  /* 0x000007f007077812 */ /* 0x000fe400078ec0ff */
[----:B------:R-:W-:Y:S02]  /*13d0*/  LOP3.LUT R8, R8, 0xbf0, RZ, 0xc0, !PT ;  /* 0x00000bf008087812 */ /* 0x000fe400078ec0ff */
[----:B------:R-:W-:-:S02]  /*13e0*/  LEA R5, R5, UR4, 0x2 ;  /* 0x0000000405057c11 */ /* 0x000fc4000f8e10ff */
[----:B------:R-:W-:Y:S01]  /*13f0*/  IADD3 R7, R7, UR4, RZ ;  /* 0x0000000407077c10 */ /* 0x000fe2000fffe0ff */
[----:B------:R-:W-:Y:S01]  /*1400*/  VIADD R9, R8, UR4 ;  /* 0x0000000408097c36 */ /* 0x000fe20008000000 */
[C---:B-1----:R-:W-:Y:S01]  /*1410*/  LEA R12, R18.reuse, R5, 0x2 ;  /* 0x00000005120c7211 */ /* 0x042fe200078e10ff */
[----:B------:R-:W-:Y:S02]  /*1420*/  BAR.SYNC.DEFER_BLOCKING 0x0 ;  /* 0x0000000000007b1d */ /* 0x000fe40000010000 */
[C---:B------:R-:W-:Y:S01]  /*1430*/  IMAD R8, R18.reuse, 0x4, R7 ;  /* 0x0000000412087824 */ /* 0x040fe200078e0207 */
[----:B--2---:R-:W-:Y:S02]  /*1440*/  LEA R4, R18, R9, 0x2 ;  /* 0x0000000912047211 */ /* 0x004fe400078e10ff */
[--C-:B------:R-:W-:Y:S02]  /*1450*/  SHF.R.S32.HI R17, RZ, 0x1f, R0.reuse ;  /* 0x0000001fff117819 */ /* 0x100fe40000011400 */
[----:B------:R-:W-:-:S02]  /*1460*/  SHF.R.S32.HI R21, RZ, 0x1f, R0 ;  /* 0x0000001fff157819 */ /* 0x000fc40000011400 */
[-C--:B------:R-:W-:Y:S02]  /*1470*/  LEA.HI R19, R17, R0.reuse, RZ, 0x6 ;  /* 0x0000000011137211 */ /* 0x080fe400078f30ff */
[----:B------:R-:W0:Y:S01]  /*1480*/  LDC.64 R16, c[0x0][0x240] ;  /* 0x00009000ff107b82 */ /* 0x000e220000000a00 */
[----:B------:R-:W-:Y:S01]  /*1490*/  SHF.R.U32.HI R2, RZ, 0x2, R2 ;  /* 0x00000002ff027819 */ /* 0x000fe20000011602 */
[----:B------:R-:W1:Y:S04]  /*14a0*/  LDS.128 R12, [R12] ;  /* 0x000000000c0c7984 */ /* 0x000e680000000c00 */
[----:B------:R-:W2:Y:S04]  /*14b0*/  LDS.128 R8, [R8+0x1000] ;  /* 0x0010000008087984 */ /* 0x000ea80000000c00 */
[----:B------:R-:W4:Y:S01]  /*14c0*/  LDS.128 R4, [R4+0x2000] ;  /* 0x0020000004047984 */ /* 0x000f220000000c00 */
[----:B------:R-:W-:-:S02]  /*14d0*/  LEA.HI R21, R21, R0, RZ, 0x6 ;  /* 0x0000000015157211 */ /* 0x000fc400078f30ff */
[----:B------:R-:W-:Y:S02]  /*14e0*/  SHF.L.U32 R19, R19, 0x8, RZ ;  /* 0x0000000813137819 */ /* 0x000fe400000006ff */
[----:B------:R-:W-:Y:S02]  /*14f0*/  SGXT.U32 R2, R2, 0x6 ;  /* 0x000000060202781a */ /* 0x000fe40000000000 */
[----:B------:R-:W-:Y:S02]  /*1500*/  LOP3.LUT R21, R21, 0xffffffc0, RZ, 0xc0, !PT ;  /* 0xffffffc015157812 */ /* 0x000fe400078ec0ff */
[----:B------:R-:W-:Y:S02]  /*1510*/  LOP3.LUT R19, R19, 0xffffc000, RZ, 0xc0, !PT ;  /* 0xffffc00013137812 */ /* 0x000fe400078ec0ff */
[----:B------:R-:W-:Y:S02]  /*1520*/  PRMT R2, R2, 0x6540, R3 ;  /* 0x0000654002027816 */ /* 0x000fe40000000003 */
[----:B------:R-:W-:-:S02]  /*1530*/  ISETP.GE.AND P0, PT, R0, 0x100, PT ;  /* 0x000001000000780c */ /* 0x000fc40003f06270 */
[----:B------:R-:W-:Y:S02]  /*1540*/  IADD3 R24, R19, R0, -R21 ;  /* 0x0000000013187210 */ /* 0x000fe40007ffe815 */
[----:B------:R-:W-:Y:S02]  /*1550*/  LOP3.LUT R0, R18, 0xc00, RZ, 0xfc, !PT ;  /* 0x00000c0012007812 */ /* 0x000fe400078efcff */
[C---:B------:R-:W-:Y:S02]  /*1560*/  LOP3.LUT R19, R2.reuse, 0x40, RZ, 0xfc, !PT ;  /* 0x0000004002137812 */ /* 0x040fe400078efcff */
[----:B------:R-:W-:Y:S02]  /*1570*/  LOP3.LUT R3, R2, 0x80, RZ, 0xfc, !PT ;  /* 0x0000008002037812 */ /* 0x000fe400078efcff */
[----:B---3--:R-:W-:Y:S02]  /*1580*/  LOP3.LUT R20, R0, 0xff0, RZ, 0xc0, !PT ;  /* 0x00000ff000147812 */ /* 0x008fe400078ec0ff */
[----:B------:R-:W-:-:S02]  /*1590*/  LOP3.LUT R0, R2, 0xc0, RZ, 0xfc, !PT ;  /* 0x000000c002007812 */ /* 0x000fc400078efcff */
[C---:B------:R-:W-:Y:S02]  /*15a0*/  ISETP.LT.AND P3, PT, R2.reuse, 0x100, !P0 ;  /* 0x000001000200780c */ /* 0x040fe40004761270 */
[----:B------:R-:W-:Y:S02]  /*15b0*/  ISETP.LT.AND P2, PT, R19, 0x100, !P0 ;  /* 0x000001001300780c */ /* 0x000fe40004741270 */
[----:B------:R-:W-:Y:S01]  /*15c0*/  ISETP.LT.AND P1, PT, R3, 0x100, !P0 ;  /* 0x000001000300780c */ /* 0x000fe20004721270 */
[----:B------:R-:W-:Y:S01]  /*15d0*/  IMAD R21, R2, 0x40, R24 ;  /* 0x0000004002157824 */ /* 0x000fe200078e0218 */
[----:B------:R-:W-:Y:S02]  /*15e0*/  ISETP.LT.AND P0, PT, R0, 0x100, !P0 ;  /* 0x000001000000780c */ /* 0x000fe40004701270 */
[-C--:B------:R-:W-:Y:S02]  /*15f0*/  LEA R19, R19, R24.reuse, 0x6 ;  /* 0x0000001813137211 */ /* 0x080fe400078e30ff */
[----:B------:R-:W-:Y:S01]  /*1600*/  LEA R23, R3, R24, 0x6 ;  /* 0x0000001803177211 */ /* 0x000fe200078e30ff */
[----:B------:R-:W-:-:S02]  /*1610*/  VIADD R25, R20, UR4 ;  /* 0x0000000414197c36 */ /* 0x000fc40008000000 */
[----:B0-----:R-:W-:-:S04]  /*1620*/  IMAD.WIDE R2, R21, 0x4, R16 ;  /* 0x0000000415027825 */ /* 0x001fc800078e0210 */
[--C-:B------:R-:W-:Y:S01]  /*1630*/  IMAD.WIDE R20, R19, 0x4, R16.reuse ;  /* 0x0000000413147825 */ /* 0x100fe200078e0210 */
[----:B-1----:R0:W-:Y:S03]  /*1640*/  @P3 STG.E.128 desc[UR6][R2.64], R12 ;  /* 0x0000000c02003986 */ /* 0x0021e6000c101d06 */
[----:B------:R-:W-:Y:S01]  /*1650*/  IMAD.WIDE R22, R23, 0x4, R16 ;  /* 0x0000000417167825 */ /* 0x000fe200078e0210 */
[----:B--2---:R0:W-:Y:S01]  /*1660*/  @P2 STG.E.128 desc[UR6][R20.64], R8 ;  /* 0x0000000814002986 */ /* 0x0041e2000c101d06 */
[----:B------:R-:W-:-:S03]  /*1670*/  LEA R25, R18, R25, 0x2 ;  /* 0x0000001912197211 */ /* 0x000fc600078e10ff */
[----:B----4-:R0:W-:Y:S02]  /*1680*/  @P1 STG.E.128 desc[UR6][R22.64], R4 ;  /* 0x0000000416001986 */ /* 0x0101e4000c101d06 */
[----:B0-----:R-:W-:Y:S05]  /*1690*/  @!P0 EXIT ;  /* 0x000000000000894d */ /* 0x001fea0003800000 */
[----:B0-----:R-:W0:Y:S01]  /*16a0*/  LDS.128 R4, [R25+0x3000] ;  /* 0x0030000019047984 */ /* 0x001e220000000c00 */
[----:B------:R-:W-:-:S05]  /*16b0*/  LEA R3, R0, R24, 0x6 ;  /* 0x0000001800037211 */ /* 0x000fca00078e30ff */
[----:B------:R-:W-:-:S05]  /*16c0*/  IMAD.WIDE R16, R3, 0x4, R16 ;  /* 0x0000000403107825 */ /* 0x000fca00078e0210 */
[----:B0-----:R-:W-:Y:S01]  /*16d0*/  STG.E.128 desc[UR6][R16.64], R4 ;  /* 0x0000000410007986 */ /* 0x001fe2000c101d06 */
[----:B------:R-:W-:Y:S05]  /*16e0*/  EXIT ;  /* 0x000000000000794d */ /* 0x000fea0003800000 */
.L_x_0:
[----:B------:R-:W-:-:S00]  /*16f0*/  BRA `(.L_x_0) ;  /* 0xfffffffc00fc7947 */ /* 0x000fc0000383ffff */
[----:B------:R-:W-:-:S00]  /*1700*/  NOP ;  /* 0x0000000000007918 */ /* 0x000fc00000000000 */
[----:B------:R-:W-:-:S00]  /*1710*/  NOP ;  /* 0x0000000000007918 */ /* 0x000fc00000000000 */
[----:B------:R-:W-:-:S00]  /*1720*/  NOP ;  /* 0x0000000000007918 */ /* 0x000fc00000000000 */
[----:B------:R-:W-:-:S00]  /*1730*/  NOP ;  /* 0x0000000000007918 */ /* 0x000fc00000000000 */
[----:B------:R-:W-:-:S00]  /*1740*/  NOP ;  /* 0x0000000000007918 */ /* 0x000fc00000000000 */
[----:B------:R-:W-:-:S00]  /*1750*/  NOP ;  /* 0x0000000000007918 */ /* 0x000fc00000000000 */
[----:B------:R-:W-:-:S00]  /*1760*/  NOP ;  /* 0x0000000000007918 */ /* 0x000fc00000000000 */
[----:B------:R-:W-:-:S00]  /*1770*/  NOP ;  /* 0x0000000000007918 */ /* 0x000fc00000000000 */
.L_x_1:


//--------------------- .nv.global.init           --------------------------
	.section	.nv.global.init,"aw",@progbits
.nv.global.init:
	.type		_$_str,@object
	.size		_$_str,(_$_str_$_2 - _$_str)
_$_str:
        /*0000*/ 	.byte	0x5f, 0x5f, 0x43, 0x55, 0x44, 0x41, 0x5f, 0x46, 0x54, 0x5a, 0x00
	.type		_$_str_$_2,@object
	.size		_$_str_$_2,(.L_1 - _$_str_$_2)
_$_str_$_2:
        /*000b*/ 	.byte	0x5f, 0x5f, 0x43, 0x55, 0x44, 0x41, 0x5f, 0x50, 0x52, 0x45, 0x43, 0x5f, 0x53, 0x51, 0x52, 0x54
        /*001b*/ 	.byte	0x00
.L_1:


//--------------------- .nv.shared.triton_poi_fused__native_batch_norm_legit_no_training_add_leaky_relu_17 --------------------------
	.section	.nv.shared.triton_poi_fused__native_batch_norm_legit_no_training_add_leaky_relu_17,"aw",@nobits
	.sectionflags	@""
	.align	16
	.zero		1024


//--------------------- .nv.constant0.triton_poi_fused__native_batch_norm_legit_no_training_add_leaky_relu_17 --------------------------
	.section	.nv.constant0.triton_poi_fused__native_batch_norm_legit_no_training_add_leaky_relu_17,"a",@progbits
	.sectionflags	@""
	.align	4
.nv.constant0.triton_poi_fused__native_batch_norm_legit_no_training_add_leaky_relu_17:
	.zero		592
